	.headerflags	@"EF_CUDA_TEXMODE_UNIFIED EF_CUDA_64BIT_ADDRESS EF_CUDA_ACCELERATORS EF_CUDA_SM90 EF_CUDA_VIRTUAL_SM(EF_CUDA_SM90)"
	.elftype	@"ET_EXEC"


//--------------------- .nv.info                  --------------------------
	.section	.nv.info,"",@"SHT_CUDA_INFO"
	.align	4


	//----- nvinfo : EIATTR_REGCOUNT
	.align		4
        /*0000*/ 	.byte	0x04, 0x2f
        /*0002*/ 	.short	(.L_3 - .L_2)
	.align		4
.L_2:
        /*0004*/ 	.word	index@(triton_poi_fused__native_batch_norm_legit_no_training_relu_9)
        /*0008*/ 	.word	0x00000020


	//----- nvinfo : EIATTR_MIN_STACK_SIZE
	.align		4
.L_3:
        /*000c*/ 	.byte	0x04, 0x12
        /*000e*/ 	.short	(.L_5 - .L_4)
	.align		4
.L_4:
        /*0010*/ 	.word	index@(triton_poi_fused__native_batch_norm_legit_no_training_relu_9)
        /*0014*/ 	.word	0x00000000


	//----- nvinfo : EIATTR_FRAME_SIZE
	.align		4
.L_5:
        /*0018*/ 	.byte	0x04, 0x11
        /*001a*/ 	.short	(.L_7 - .L_6)
	.align		4
.L_6:
        /*001c*/ 	.word	index@(triton_poi_fused__native_batch_norm_legit_no_training_relu_9)
        /*0020*/ 	.word	0x00000000


	//----- nvinfo : EIATTR_MIN_STACK_SIZE
	.align		4
.L_7:
        /*0024*/ 	.byte	0x04, 0x12
        /*0026*/ 	.short	(.L_9 - .L_8)
	.align		4
.L_8:
        /*0028*/ 	.word	index@(triton_poi_fused__native_batch_norm_legit_no_training_relu_9)
        /*002c*/ 	.word	0x00000000
.L_9:


//--------------------- .nv.info.triton_poi_fused__native_batch_norm_legit_no_training_relu_9 --------------------------
	.section	.nv.info.triton_poi_fused__native_batch_norm_legit_no_training_relu_9,"",@"SHT_CUDA_INFO"
	.sectionflags	@""
	.align	4


	//----- nvinfo : EIATTR_CUDA_API_VERSION
	.align		4
        /*0000*/ 	.byte	0x04, 0x37
        /*0002*/ 	.short	(.L_11 - .L_10)
.L_10:
        /*0004*/ 	.word	0x0000007c


	//----- nvinfo : EIATTR_KPARAM_INFO
	.align		4
.L_11:
        /*0008*/ 	.byte	0x04, 0x17
        /*000a*/ 	.short	(.L_13 - .L_12)
.L_12:
        /*000c*/ 	.word	0x00000000
        /*0010*/ 	.short	0x0007
        /*0012*/ 	.short	0x0034
        /*0014*/ 	.byte	0x00, 0xf0, 0x11, 0x00


	//----- nvinfo : EIATTR_KPARAM_INFO
	.align		4
.L_13:
        /*0018*/ 	.byte	0x04, 0x17
        /*001a*/ 	.short	(.L_15 - .L_14)
.L_14:
        /*001c*/ 	.word	0x00000000
        /*0020*/ 	.short	0x0006
        /*0022*/ 	.short	0x0030
        /*0024*/ 	.byte	0x00, 0xf0, 0x11, 0x00


	//----- nvinfo : EIATTR_KPARAM_INFO
	.align		4
.L_15:
        /*0028*/ 	.byte	0x04, 0x17
        /*002a*/ 	.short	(.L_17 - .L_16)
.L_16:
        /*002c*/ 	.word	0x00000000
        /*0030*/ 	.short	0x0005
        /*0032*/ 	.short	0x0028
        /*0034*/ 	.byte	0x00, 0xf4, 0x21, 0x00


	//----- nvinfo : EIATTR_KPARAM_INFO
	.align		4
.L_17:
        /*0038*/ 	.byte	0x04, 0x17
        /*003a*/ 	.short	(.L_19 - .L_18)
.L_18:
        /*003c*/ 	.word	0x00000000
        /*0040*/ 	.short	0x0004
        /*0042*/ 	.short	0x0020
        /*0044*/ 	.byte	0x00, 0xf4, 0x21, 0x00


	//----- nvinfo : EIATTR_KPARAM_INFO
	.align		4
.L_19:
        /*0048*/ 	.byte	0x04, 0x17
        /*004a*/ 	.short	(.L_21 - .L_20)
.L_20:
        /*004c*/ 	.word	0x00000000
        /*0050*/ 	.short	0x0003
        /*0052*/ 	.short	0x0018
        /*0054*/ 	.byte	0x00, 0xf4, 0x21, 0x00


	//----- nvinfo : EIATTR_KPARAM_INFO
	.align		4
.L_21:
        /*0058*/ 	.byte	0x04, 0x17
        /*005a*/ 	.short	(.L_23 - .L_22)
.L_22:
        /*005c*/ 	.word	0x00000000
        /*0060*/ 	.short	0x0002
        /*0062*/ 	.short	0x0010
        /*0064*/ 	.byte	0x00, 0xf4, 0x21, 0x00


	//----- nvinfo : EIATTR_KPARAM_INFO
	.align		4
.L_23:
        /*0068*/ 	.byte	0x04, 0x17
        /*006a*/ 	.short	(.L_25 - .L_24)
.L_24:
        /*006c*/ 	.word	0x00000000
        /*0070*/ 	.short	0x0001
        /*0072*/ 	.short	0x0008
        /*0074*/ 	.byte	0x00, 0xf4, 0x21, 0x00


	//----- nvinfo : EIATTR_KPARAM_INFO
	.align		4
.L_25:
        /*0078*/ 	.byte	0x04, 0x17
        /*007a*/ 	.short	(.L_27 - .L_26)
.L_26:
        /*007c*/ 	.word	0x00000000
        /*0080*/ 	.short	0x0000
        /*0082*/ 	.short	0x0000
        /*0084*/ 	.byte	0x00, 0xf4, 0x21, 0x00


	//----- nvinfo : EIATTR_SPARSE_MMA_MASK
	.align		4
.L_27:
        /*0088*/ 	.byte	0x03, 0x50
        /*008a*/ 	.short	0x0000


	//----- nvinfo : EIATTR_MAXREG_COUNT
	.align		4
        /*008c*/ 	.byte	0x03, 0x1b
        /*008e*/ 	.short	0x00ff


	//----- nvinfo : EIATTR_EXIT_INSTR_OFFSETS
	.align		4
        /*0090*/ 	.byte	0x04, 0x1c
        /*0092*/ 	.short	(.L_29 - .L_28)


	//   ....[0]....
.L_28:
        /*0094*/ 	.word	0x00001150


	//   ....[1]....
        /*0098*/ 	.word	0x000011d0


	//----- nvinfo : EIATTR_REQNTID
	.align		4
.L_29:
        /*009c*/ 	.byte	0x04, 0x10
        /*009e*/ 	.short	(.L_31 - .L_30)
.L_30:
        /*00a0*/ 	.word	0x00000100
        /*00a4*/ 	.word	0x00000001
        /*00a8*/ 	.word	0x00000001


	//----- nvinfo : EIATTR_CBANK_PARAM_SIZE
	.align		4
.L_31:
        /*00ac*/ 	.byte	0x03, 0x19
        /*00ae*/ 	.short	0x0038


	//----- nvinfo : EIATTR_PARAM_CBANK
	.align		4
        /*00b0*/ 	.byte	0x04, 0x0a
        /*00b2*/ 	.short	(.L_33 - .L_32)
	.align		4
.L_32:
        /*00b4*/ 	.word	index@(.nv.constant0.triton_poi_fused__native_batch_norm_legit_no_training_relu_9)
        /*00b8*/ 	.short	0x0210
        /*00ba*/ 	.short	0x0038


	//----- nvinfo : EIATTR_SW_WAR
	.align		4
.L_33:
        /*00bc*/ 	.byte	0x04, 0x36
        /*00be*/ 	.short	(.L_35 - .L_34)
.L_34:
        /*00c0*/ 	.word	0x00000008
.L_35:


//--------------------- .nv.callgraph             --------------------------
	.section	.nv.callgraph,"",@"SHT_CUDA_CALLGRAPH"
	.align	4
	.sectionentsize	8
	.align		4
        /*0000*/ 	.word	0x00000000
	.align		4
        /*0004*/ 	.word	0xffffffff
	.align		4
        /*0008*/ 	.word	0x00000000
	.align		4
        /*000c*/ 	.word	0xfffffffe
	.align		4
        /*0010*/ 	.word	0x00000000
	.align		4
        /*0014*/ 	.word	0xfffffffd
	.align		4
        /*0018*/ 	.word	0x00000000
	.align		4
        /*001c*/ 	.word	0xfffffffc


//--------------------- .nv.constant4             --------------------------
	.section	.nv.constant4,"a",@progbits
	.align	8
	.align		8
.nv.constant4:
        /*0000*/ 	.dword	_$_str
	.align		8
        /*0008*/ 	.dword	_$_str_$_2


//--------------------- .text.triton_poi_fused__native_batch_norm_legit_no_training_relu_9 --------------------------
	.section	.text.triton_poi_fused__native_batch_norm_legit_no_training_relu_9,"ax",@progbits
	.sectionflags	@"SHF_BARRIERS=1"
	.align	128
        .global         triton_poi_fused__native_batch_norm_legit_no_training_relu_9
        .type           triton_poi_fused__native_batch_norm_legit_no_training_relu_9,@function
        .size           triton_poi_fused__native_batch_norm_legit_no_training_relu_9,(.L_x_1 - triton_poi_fused__native_batch_norm_legit_no_training_relu_9)
        .other          triton_poi_fused__native_batch_norm_legit_no_training_relu_9,@"STO_CUDA_ENTRY STV_DEFAULT"
triton_poi_fused__native_batch_norm_legit_no_training_relu_9:
.text.triton_poi_fused__native_batch_norm_legit_no_training_relu_9:
[----:B------:R-:W0:Y:S01]  /*0000*/  LDC R1, c[0x0][0x28] ;  /* 0x00000a00ff017b82 */ /* 0x000e220000000800 */
[----:B------:R-:W1:Y:S07]  /*0010*/  S2R R3, SR_TID.X ;  /* 0x0000000000037919 */ /* 0x000e6e0000002100 */
[----:B------:R-:W2:Y:S01]  /*0020*/  LDC.64 R16, c[0x0][0x210] ;  /* 0x00008400ff107b82 */ /* 0x000ea20000000a00 */
[----:B------:R-:W-:Y:S01]  /*0030*/  ULDC.64 UR6, c[0x0][0x208] ;  /* 0x0000820000067ab9 */ /* 0x000fe20000000a00 */
[----:B------:R-:W-:Y:S01]  /*0040*/  CS2R R8, SRZ ;  /* 0x0000000000087805 */ /* 0x000fe2000001ff00 */
[----:B------:R-:W3:Y:S01]  /*0050*/  S2R R2, SR_CTAID.Y ;  /* 0x0000000000027919 */ /* 0x000ee20000002600 */
[----:B------:R-:W4:Y:S01]  /*0060*/  S2R R7, SR_CTAID.X ;  /* 0x0000000000077919 */ /* 0x000f220000002500 */
[----:B-1----:R-:W-:Y:S01]  /*0070*/  IMAD.SHL.U32 R21, R3, 0x4, RZ ;  /* 0x0000000403157824 */ /* 0x002fe200078e00ff */
[----:B------:R-:W-:-:S04]  /*0080*/  SHF.R.U32.HI R19, RZ, 0x6, R3 ;  /* 0x00000006ff137819 */ /* 0x000fc80000011603 */
[----:B------:R-:W-:Y:S02]  /*0090*/  LOP3.LUT R5, R21, 0xfc, RZ, 0xc0, !PT ;  /* 0x000000fc15057812 */ /* 0x000fe400078ec0ff */
[----:B------:R-:W-:Y:S02]  /*00a0*/  SGXT.U32 R19, R19, 0x2 ;  /* 0x000000021313781a */ /* 0x000fe40000000000 */
[----:B---3--:R-:W-:-:S04]  /*00b0*/  PRMT R5, R5, 0x6540, R2 ;  /* 0x0000654005057816 */ /* 0x008fc80000000002 */
[----:B------:R-:W-:Y:S02]  /*00c0*/  SHF.R.S32.HI R0, RZ, 0x1f, R5 ;  /* 0x0000001fff007819 */ /* 0x000fe40000011405 */
[----:B------:R-:W-:Y:S02]  /*00d0*/  ISETP.GE.AND P0, PT, R5, 0x100, PT ;  /* 0x000001000500780c */ /* 0x000fe40003f06270 */
[----:B------:R-:W-:Y:S01]  /*00e0*/  LEA.HI R4, R0, R5, RZ, 0x6 ;  /* 0x0000000500047211 */ /* 0x000fe200078f30ff */
[----:B----4-:R-:W-:-:S03]  /*00f0*/  IMAD.SHL.U32 R0, R7, 0x10, RZ ;  /* 0x0000001007007824 */ /* 0x010fc600078e00ff */
[C---:B------:R-:W-:Y:S01]  /*0100*/  LOP3.LUT R18, R4.reuse, 0xffffffc0, RZ, 0xc0, !PT ;  /* 0xffffffc004127812 */ /* 0x040fe200078ec0ff */
[----:B------:R-:W-:Y:S01]  /*0110*/  IMAD.SHL.U32 R6, R4, 0x400, RZ ;  /* 0x0000040004067824 */ /* 0x000fe200078e00ff */
[----:B------:R-:W-:-:S04]  /*0120*/  LOP3.LUT R19, R0, R19, RZ, 0xfc, !PT ;  /* 0x0000001300137212 */ /* 0x000fc800078efcff */
[----:B------:R-:W-:Y:S02]  /*0130*/  LOP3.LUT R6, R6, 0xffff0000, RZ, 0xc0, !PT ;  /* 0xffff000006067812 */ /* 0x000fe400078ec0ff */
[C---:B------:R-:W-:Y:S02]  /*0140*/  ISETP.LT.AND P1, PT, R19.reuse, 0x400, !P0 ;  /* 0x000004001300780c */ /* 0x040fe40004721270 */
[----:B------:R-:W-:Y:S02]  /*0150*/  IADD3 R18, R6, R5, -R18 ;  /* 0x0000000506127210 */ /* 0x000fe40007ffe812 */
[----:B------:R-:W-:Y:S02]  /*0160*/  CS2R R4, SRZ ;  /* 0x0000000000047805 */ /* 0x000fe4000001ff00 */
[----:B------:R-:W-:Y:S02]  /*0170*/  CS2R R6, SRZ ;  /* 0x0000000000067805 */ /* 0x000fe4000001ff00 */
[C---:B------:R-:W-:Y:S01]  /*0180*/  LOP3.LUT R11, R19.reuse, 0x4, RZ, 0xfc, !PT ;  /* 0x00000004130b7812 */ /* 0x040fe200078efcff */
[C---:B------:R-:W-:Y:S01]  /*0190*/  IMAD R23, R19.reuse, 0x40, R18 ;  /* 0x0000004013177824 */ /* 0x040fe200078e0212 */
[----:B------:R-:W-:-:S02]  /*01a0*/  LOP3.LUT R13, R19, 0x8, RZ, 0xfc, !PT ;  /* 0x00000008130d7812 */ /* 0x000fc400078efcff */
[----:B------:R-:W-:Y:S01]  /*01b0*/  ISETP.LT.AND P2, PT, R11, 0x400, !P0 ;  /* 0x000004000b00780c */ /* 0x000fe20004741270 */
[----:B--2---:R-:W-:-:S04]  /*01c0*/  IMAD.WIDE R22, R23, 0x4, R16 ;  /* 0x0000000417167825 */ /* 0x004fc800078e0210 */
[----:B------:R-:W-:Y:S01]  /*01d0*/  IMAD R25, R11, 0x40, R18 ;  /* 0x000000400b197824 */ /* 0x000fe200078e0212 */
[----:B------:R1:W2:Y:S01]  /*01e0*/  @P1 LDG.E.EL.128 R4, desc[UR6][R22.64] ;  /* 0x0000000616041981 */ /* 0x0002a2000c2e1d00 */
[----:B------:R-:W-:Y:S02]  /*01f0*/  CS2R R10, SRZ ;  /* 0x00000000000a7805 */ /* 0x000fe4000001ff00 */
[----:B------:R-:W-:-:S05]  /*0200*/  IMAD.WIDE R24, R25, 0x4, R16 ;  /* 0x0000000419187825 */ /* 0x000fca00078e0210 */
[----:B------:R3:W4:Y:S01]  /*0210*/  @P2 LDG.E.EL.128 R8, desc[UR6][R24.64] ;  /* 0x0000000618082981 */ /* 0x000722000c2e1d00 */
[C---:B------:R-:W-:Y:S01]  /*0220*/  ISETP.LT.AND P1, PT, R13.reuse, 0x400, !P0 ;  /* 0x000004000d00780c */ /* 0x040fe20004721270 */
[----:B------:R-:W-:Y:S01]  /*0230*/  IMAD R27, R13, 0x40, R18 ;  /* 0x000000400d1b7824 */ /* 0x000fe200078e0212 */
[----:B------:R-:W-:Y:S02]  /*0240*/  CS2R R12, SRZ ;  /* 0x00000000000c7805 */ /* 0x000fe4000001ff00 */
[----:B------:R-:W-:Y:S01]  /*0250*/  CS2R R14, SRZ ;  /* 0x00000000000e7805 */ /* 0x000fe2000001ff00 */
[----:B------:R-:W-:-:S08]  /*0260*/  IMAD.WIDE R26, R27, 0x4, R16 ;  /* 0x000000041b1a7825 */ /* 0x000fd000078e0210 */
[----:B------:R-:W5:Y:S01]  /*0270*/  @P1 LDG.E.EL.128 R12, desc[UR6][R26.64] ;  /* 0x000000061a0c1981 */ /* 0x000f62000c2e1d00 */
[----:B------:R-:W-:-:S04]  /*0280*/  LOP3.LUT R19, R19, 0xc, RZ, 0xfc, !PT ;  /* 0x0000000c13137812 */ /* 0x000fc800078efcff */
[C---:B------:R-:W-:Y:S01]  /*0290*/  ISETP.LT.AND P0, PT, R19.reuse, 0x400, !P0 ;  /* 0x000004001300780c */ /* 0x040fe20004701270 */
[----:B-1----:R-:W-:Y:S01]  /*02a0*/  IMAD R23, R19, 0x40, R18 ;  /* 0x0000004013177824 */ /* 0x002fe200078e0212 */
[----:B------:R-:W-:-:S03]  /*02b0*/  CS2R R18, SRZ ;  /* 0x0000000000127805 */ /* 0x000fc6000001ff00 */
[----:B---3--:R-:W-:Y:S01]  /*02c0*/  IMAD.WIDE R24, R23, 0x4, R16 ;  /* 0x0000000417187825 */ /* 0x008fe200078e0210 */
[----:B------:R-:W-:-:S07]  /*02d0*/  CS2R R16, SRZ ;  /* 0x0000000000107805 */ /* 0x000fce000001ff00 */
[----:B------:R1:W3:Y:S01]  /*02e0*/  @P0 LDG.E.EL.128 R16, desc[UR6][R24.64] ;  /* 0x0000000618100981 */ /* 0x0002e2000c2e1d00 */
[----:B------:R-:W1:Y:S01]  /*02f0*/  S2UR UR5, SR_CgaCtaId ;  /* 0x00000000000579c3 */ /* 0x000e620000008800 */
[----:B------:R-:W-:Y:S01]  /*0300*/  SHF.R.U32.HI R20, RZ, 0x2, R3 ;  /* 0x00000002ff147819 */ /* 0x000fe20000011603 */
[----:B------:R-:W-:-:S03]  /*0310*/  UMOV UR4, 0x400 ;  /* 0x0000040000047882 */ /* 0x000fc60000000000 */
[----:B------:R-:W-:Y:S02]  /*0320*/  LOP3.LUT R20, R20, 0x30, RZ, 0xc0, !PT ;  /* 0x0000003014147812 */ /* 0x000fe400078ec0ff */
[----:B------:R-:W-:Y:S01]  /*0330*/  LOP3.LUT R22, R21, 0x3fc, RZ, 0xc0, !PT ;  /* 0x000003fc15167812 */ /* 0x000fe200078ec0ff */
[----:B01----:R-:W-:-:S06]  /*0340*/  UPRMT UR4, UR5, 0x654, UR4 ;  /* 0x0000065405047896 */ /* 0x003fcc0008000004 */
[----:B------:R-:W-:-:S04]  /*0350*/  VIADD R23, R20, UR4 ;  /* 0x0000000414177c36 */ /* 0x000fc80008000000 */
[----:B------:R-:W-:Y:S01]  /*0360*/  IMAD R22, R22, 0x4, R23 ;  /* 0x0000000416167824 */ /* 0x000fe200078e0217 */
[----:B------:R-:W-:-:S04]  /*0370*/  LOP3.LUT R20, R3, 0xff, RZ, 0xc0, !PT ;  /* 0x000000ff03147812 */ /* 0x000fc800078ec0ff */
[----:B------:R-:W-:Y:S02]  /*0380*/  LEA R20, R20, UR4, 0x2 ;  /* 0x0000000414147c11 */ /* 0x000fe4000f8e10ff */
[----:B------:R-:W-:-:S04]  /*0390*/  SHF.R.S32.HI R29, RZ, 0x17, R2 ;  /* 0x00000017ff1d7819 */ /* 0x000fc80000011402 */
[----:B------:R-:W-:Y:S01]  /*03a0*/  SGXT R29, R29, 0x1 ;  /* 0x000000011d1d781a */ /* 0x000fe20000000200 */
[----:B--2---:R0:W-:Y:S01]  /*03b0*/  STS.128 [R22], R4 ;  /* 0x0000000416007388 */ /* 0x0041e20000000c00 */
[----:B------:R-:W-:Y:S08]  /*03c0*/  BAR.SYNC.DEFER_BLOCKING 0x0 ;  /* 0x0000000000007b1d */ /* 0x000ff00000010000 */
[----:B0-----:R-:W0:Y:S01]  /*03d0*/  LDC.64 R4, c[0x0][0x220] ;  /* 0x00008800ff047b82 */ /* 0x001e220000000a00 */
[----:B------:R-:W-:Y:S04]  /*03e0*/  LDS R23, [R20] ;  /* 0x0000000014177984 */ /* 0x000fe80000000800 */
[----:B------:R-:W-:Y:S04]  /*03f0*/  LDS R25, [R20+0x410] ;  /* 0x0004100014197984 */ /* 0x000fe80000000800 */
[----:B------:R-:W1:Y:S04]  /*0400*/  LDS R24, [R20+0x820] ;  /* 0x0008200014187984 */ /* 0x000e680000000800 */
[----:B------:R-:W-:Y:S01]  /*0410*/  LDS R26, [R20+0xc30] ;  /* 0x000c3000141a7984 */ /* 0x000fe20000000800 */
[----:B------:R-:W-:Y:S06]  /*0420*/  BAR.SYNC.DEFER_BLOCKING 0x0 ;  /* 0x0000000000007b1d */ /* 0x000fec0000010000 */
[----:B----4-:R-:W-:Y:S02]  /*0430*/  STS.128 [R22], R8 ;  /* 0x0000000816007388 */ /* 0x010fe40000000c00 */
[----:B------:R-:W-:Y:S06]  /*0440*/  BAR.SYNC.DEFER_BLOCKING 0x0 ;  /* 0x0000000000007b1d */ /* 0x000fec0000010000 */
[----:B------:R-:W2:Y:S04]  /*0450*/  LDS R27, [R20] ;  /* 0x00000000141b7984 */ /* 0x000ea80000000800 */
[----:B------:R-:W4:Y:S04]  /*0460*/  LDS R6, [R20+0x410] ;  /* 0x0004100014067984 */ /* 0x000f280000000800 */
[----:B------:R-:W-:Y:S04]  /*0470*/  LDS R28, [R20+0x820] ;  /* 0x00082000141c7984 */ /* 0x000fe80000000800 */
[----:B------:R-:W-:Y:S01]  /*0480*/  LDS R7, [R20+0xc30] ;  /* 0x000c300014077984 */ /* 0x000fe20000000800 */
[----:B------:R-:W-:Y:S06]  /*0490*/  BAR.SYNC.DEFER_BLOCKING 0x0 ;  /* 0x0000000000007b1d */ /* 0x000fec0000010000 */
[----:B-----5:R5:W-:Y:S02]  /*04a0*/  STS.128 [R22], R12 ;  /* 0x0000000c16007388 */ /* 0x020be40000000c00 */
[----:B------:R-:W-:Y:S01]  /*04b0*/  BAR.SYNC.DEFER_BLOCKING 0x0 ;  /* 0x0000000000007b1d */ /* 0x000fe20000010000 */
[----:B-----5:R-:W-:-:S04]  /*04c0*/  PRMT R13, R3, 0x6540, R2 ;  /* 0x00006540030d7816 */ /* 0x020fc80000000002 */
[----:B------:R-:W-:-:S04]  /*04d0*/  LEA.HI R29, R29, R13, RZ, 0x6 ;  /* 0x0000000d1d1d7211 */ /* 0x000fc800078f30ff */
[----:B------:R-:W-:Y:S01]  /*04e0*/  LOP3.LUT R8, R29, 0xffffffc0, RZ, 0xc0, !PT ;  /* 0xffffffc01d087812 */ /* 0x000fe200078ec0ff */
[----:B------:R-:W-:Y:S04]  /*04f0*/  LDS R10, [R20] ;  /* 0x00000000140a7984 */ /* 0x000fe80000000800 */
[----:B------:R-:W5:Y:S04]  /*0500*/  LDS R29, [R20+0x410] ;  /* 0x00041000141d7984 */ /* 0x000f680000000800 */
[----:B------:R-:W1:Y:S04]  /*0510*/  LDS R12, [R20+0x820] ;  /* 0x00082000140c7984 */ /* 0x000e680000000800 */
[----:B------:R-:W1:Y:S01]  /*0520*/  LDS R11, [R20+0xc30] ;  /* 0x000c3000140b7984 */ /* 0x000e620000000800 */
[----:B------:R-:W-:Y:S01]  /*0530*/  BAR.SYNC.DEFER_BLOCKING 0x0 ;  /* 0x0000000000007b1d */ /* 0x000fe20000010000 */
[C---:B------:R-:W-:Y:S01]  /*0540*/  ISETP.GE.AND P0, PT, R13.reuse, 0x100, PT ;  /* 0x000001000d00780c */ /* 0x040fe20003f06270 */
[----:B------:R-:W-:Y:S01]  /*0550*/  IMAD.IADD R13, R13, 0x1, -R8 ;  /* 0x000000010d0d7824 */ /* 0x000fe200078e0a08 */
[----:B------:R-:W-:-:S03]  /*0560*/  CS2R R14, SRZ ;  /* 0x00000000000e7805 */ /* 0x000fc6000001ff00 */
[----:B---3--:R3:W-:Y:S02]  /*0570*/  STS.128 [R22], R16 ;  /* 0x0000001016007388 */ /* 0x0087e40000000c00 */
[----:B------:R-:W-:Y:S01]  /*0580*/  BAR.SYNC.DEFER_BLOCKING 0x0 ;  /* 0x0000000000007b1d */ /* 0x000fe20000010000 */
[----:B0-----:R-:W-:-:S07]  /*0590*/  IMAD.WIDE R8, R13, 0x4, R4 ;  /* 0x000000040d087825 */ /* 0x001fce00078e0204 */
[----:B------:R-:W0:Y:S01]  /*05a0*/  LDC.64 R4, c[0x0][0x218] ;  /* 0x00008600ff047b82 */ /* 0x000e220000000a00 */
[----:B------:R0:W2:Y:S01]  /*05b0*/  @!P0 LDG.E.EL R14, desc[UR6][R8.64] ;  /* 0x00000006080e8981 */ /* 0x0000a2000c2e1900 */
[----:B---3--:R-:W-:-:S03]  /*05c0*/  IMAD.MOV.U32 R16, RZ, RZ, RZ ;  /* 0x000000ffff107224 */ /* 0x008fc600078e00ff */
[----:B------:R-:W3:Y:S01]  /*05d0*/  LDS R22, [R20] ;  /* 0x0000000014167984 */ /* 0x000ee20000000800 */
[----:B0-----:R-:W-:-:S03]  /*05e0*/  IMAD.WIDE R4, R13, 0x4, R4 ;  /* 0x000000040d047825 */ /* 0x001fc600078e0204 */
[----:B------:R-:W-:Y:S01]  /*05f0*/  LDS R18, [R20+0x820] ;  /* 0x0008200014127984 */ /* 0x000fe20000000800 */
[----:B------:R-:W0:Y:S03]  /*0600*/  LDC.64 R8, c[0x0][0x230] ;  /* 0x00008c00ff087b82 */ /* 0x000e260000000a00 */
[----:B------:R1:W3:Y:S04]  /*0610*/  @!P0 LDG.E.EL R15, desc[UR6][R4.64] ;  /* 0x00000006040f8981 */ /* 0x0002e8000c2e1900 */
[----:B------:R-:W-:Y:S01]  /*0620*/  LDS R17, [R20+0xc30] ;  /* 0x000c300014117984 */ /* 0x000fe20000000800 */
[----:B-1----:R-:W1:Y:S01]  /*0630*/  LDC.64 R4, c[0x0][0x228] ;  /* 0x00008a00ff047b82 */ /* 0x002e620000000a00 */
[----:B0-----:R-:W-:-:S04]  /*0640*/  IMAD.WIDE R8, R13, 0x4, R8 ;  /* 0x000000040d087825 */ /* 0x001fc800078e0208 */
[----:B-1----:R-:W-:-:S04]  /*0650*/  IMAD.WIDE R4, R13, 0x4, R4 ;  /* 0x000000040d047825 */ /* 0x002fc800078e0204 */
[----:B------:R-:W-:Y:S01]  /*0660*/  IMAD.MOV.U32 R13, RZ, RZ, RZ ;  /* 0x000000ffff0d7224 */ /* 0x000fe200078e00ff */
[----:B------:R0:W5:Y:S05]  /*0670*/  @!P0 LDG.E.EL R16, desc[UR6][R4.64] ;  /* 0x0000000604108981 */ /* 0x00016a000c2e1900 */
[----:B------:R1:W5:Y:S01]  /*0680*/  @!P0 LDG.E.EL R13, desc[UR6][R8.64] ;  /* 0x00000006080d8981 */ /* 0x000362000c2e1900 */
[----:B0-----:R-:W0:Y:S01]  /*0690*/  S2R R4, SR_TID.X ;  /* 0x0000000000047919 */ /* 0x001e220000002100 */
[----:B------:R-:W4:Y:S01]  /*06a0*/  S2UR UR4, SR_CgaCtaId ;  /* 0x00000000000479c3 */ /* 0x000f220000008800 */
[----:B-1----:R-:W-:Y:S01]  /*06b0*/  IMAD.MOV.U32 R8, RZ, RZ, 0x3e800000 ;  /* 0x3e800000ff087424 */ /* 0x002fe200078e00ff */
[----:B------:R-:W-:-:S02]  /*06c0*/  UMOV UR5, 0x400 ;  /* 0x0000040000057882 */ /* 0x000fc40000000000 */
[----:B----4-:R-:W-:Y:S01]  /*06d0*/  UPRMT UR4, UR4, 0x654, UR5 ;  /* 0x0000065404047896 */ /* 0x010fe20008000005 */
[----:B0-----:R-:W-:-:S05]  /*06e0*/  IMAD.SHL.U32 R9, R4, 0x10, RZ ;  /* 0x0000001004097824 */ /* 0x001fca00078e00ff */
[----:B------:R-:W-:Y:S02]  /*06f0*/  LOP3.LUT R9, R9, 0xff0, RZ, 0xc0, !PT ;  /* 0x00000ff009097812 */ /* 0x000fe400078ec0ff */
[----:B------:R-:W-:-:S04]  /*0700*/  SHF.R.U32.HI R3, RZ, 0x2, R3 ;  /* 0x00000002ff037819 */ /* 0x000fc80000011603 */
[----:B------:R-:W-:Y:S02]  /*0710*/  SGXT.U32 R3, R3, 0x6 ;  /* 0x000000060303781a */ /* 0x000fe40000000000 */
[----:B------:R-:W-:Y:S01]  /*0720*/  LOP3.LUT R0, R0, 0xc, R21, 0xf8, !PT ;  /* 0x0000000c00007812 */ /* 0x000fe200078ef815 */
[----:B--2---:R-:W-:Y:S02]  /*0730*/  FADD R19, R14, 9.9999997473787516356e-06 ;  /* 0x3727c5ac0e137421 */ /* 0x004fe40000000000 */
[----:B------:R0:W1:Y:S04]  /*0740*/  LDS R14, [R20+0x410] ;  /* 0x00041000140e7984 */ /* 0x0000680000000800 */
[----:B------:R-:W2:Y:S02]  /*0750*/  MUFU.SQRT R19, R19 ;  /* 0x0000001300137308 */ /* 0x000ea40000002000 */
[----:B--2---:R-:W-:-:S02]  /*0760*/  FSETP.GT.AND P0, PT, R19, 8.50705917302346158658e+37, PT ;  /* 0x7e8000001300780b */ /* 0x004fc40003f04000 */
[----:B------:R-:W-:-:S11]  /*0770*/  FSETP.GEU.AND P1, PT, R19, 1.175494350822287508e-38, PT ;  /* 0x008000001300780b */ /* 0x000fd60003f2e000 */
[----:B------:R-:W-:-:S04]  /*0780*/  @P0 FMUL R19, R19, 0.25 ;  /* 0x3e80000013130820 */ /* 0x000fc80000400000 */
[----:B------:R-:W-:-:S04]  /*0790*/  @!P1 FMUL R19, R19, 16777216 ;  /* 0x4b80000013139820 */ /* 0x000fc80000400000 */
[----:B------:R-:W2:Y:S01]  /*07a0*/  MUFU.RCP R5, R19 ;  /* 0x0000001300057308 */ /* 0x000ea20000001000 */
[----:B------:R-:W-:Y:S01]  /*07b0*/  FSEL R8, R8, 1, P0 ;  /* 0x3f80000008087808 */ /* 0x000fe20000000000 */
[----:B---3--:R-:W-:-:S04]  /*07c0*/  FADD R24, R24, -R15 ;  /* 0x8000000f18187221 */ /* 0x008fc80000000000 */
[----:B------:R-:W-:Y:S01]  /*07d0*/  @!P1 FMUL R8, R8, 16777216 ;  /* 0x4b80000008089820 */ /* 0x000fe20000400000 */
[--C-:B------:R-:W-:Y:S01]  /*07e0*/  FADD R27, R27, -R15.reuse ;  /* 0x8000000f1b1b7221 */ /* 0x100fe20000000000 */
[--C-:B------:R-:W-:Y:S01]  /*07f0*/  FADD R6, R6, -R15.reuse ;  /* 0x8000000f06067221 */ /* 0x100fe20000000000 */
[--C-:B0-----:R-:W-:Y:S01]  /*0800*/  FADD R20, R25, -R15.reuse ;  /* 0x8000000f19147221 */ /* 0x101fe20000000000 */
[----:B--2---:R-:W-:Y:S01]  /*0810*/  FMUL R5, R5, R8 ;  /* 0x0000000805057220 */ /* 0x004fe20000400000 */
[--C-:B------:R-:W-:Y:S01]  /*0820*/  FADD R26, R26, -R15.reuse ;  /* 0x8000000f1a1a7221 */ /* 0x100fe20000000000 */
[--C-:B-----5:R-:W-:Y:S02]  /*0830*/  FADD R29, R29, -R15.reuse ;  /* 0x8000000f1d1d7221 */ /* 0x120fe40000000000 */
[C---:B------:R-:W-:Y:S01]  /*0840*/  FMUL R24, R5.reuse, R24 ;  /* 0x0000001805187220 */ /* 0x040fe20000400000 */
[C---:B------:R-:W-:Y:S01]  /*0850*/  FMUL R6, R5.reuse, R6 ;  /* 0x0000000605067220 */ /* 0x040fe20000400000 */
[----:B------:R-:W-:Y:S01]  /*0860*/  FMUL R27, R5, R27 ;  /* 0x0000001b051b7220 */ /* 0x000fe20000400000 */
[----:B------:R-:W-:Y:S01]  /*0870*/  FADD R12, R12, -R15 ;  /* 0x8000000f0c0c7221 */ /* 0x000fe20000000000 */
[----:B------:R-:W-:Y:S01]  /*0880*/  FFMA R24, R24, R16, R13 ;  /* 0x0000001018187223 */ /* 0x000fe2000000000d */
[--C-:B------:R-:W-:Y:S01]  /*0890*/  FADD R8, R23, -R15.reuse ;  /* 0x8000000f17087221 */ /* 0x100fe20000000000 */
[--C-:B------:R-:W-:Y:S01]  /*08a0*/  FADD R28, R28, -R15.reuse ;  /* 0x8000000f1c1c7221 */ /* 0x100fe20000000000 */
[--C-:B------:R-:W-:Y:S01]  /*08b0*/  FADD R7, R7, -R15.reuse ;  /* 0x8000000f07077221 */ /* 0x100fe20000000000 */
[--C-:B------:R-:W-:Y:S01]  /*08c0*/  FADD R10, R10, -R15.reuse ;  /* 0x8000000f0a0a7221 */ /* 0x100fe20000000000 */
[--C-:B------:R-:W-:Y:S01]  /*08d0*/  FADD R11, R11, -R15.reuse ;  /* 0x8000000f0b0b7221 */ /* 0x100fe20000000000 */
[--C-:B------:R-:W-:Y:S01]  /*08e0*/  FADD R22, R22, -R15.reuse ;  /* 0x8000000f16167221 */ /* 0x100fe20000000000 */
[--C-:B-1----:R-:W-:Y:S01]  /*08f0*/  FADD R14, R14, -R15.reuse ;  /* 0x8000000f0e0e7221 */ /* 0x102fe20000000000 */
[--C-:B------:R-:W-:Y:S01]  /*0900*/  FADD R18, R18, -R15.reuse ;  /* 0x8000000f12127221 */ /* 0x100fe20000000000 */
[----:B------:R-:W-:Y:S01]  /*0910*/  FADD R17, R17, -R15 ;  /* 0x8000000f11117221 */ /* 0x000fe20000000000 */
[----:B------:R-:W-:Y:S01]  /*0920*/  FMUL R20, R5, R20 ;  /* 0x0000001405147220 */ /* 0x000fe20000400000 */
[-CC-:B------:R-:W-:Y:S01]  /*0930*/  FFMA R27, R27, R16.reuse, R13.reuse ;  /* 0x000000101b1b7223 */ /* 0x180fe2000000000d */
[--C-:B------:R-:W-:Y:S01]  /*0940*/  FFMA R6, R6, R16, R13.reuse ;  /* 0x0000001006067223 */ /* 0x100fe2000000000d */
[C---:B------:R-:W-:Y:S01]  /*0950*/  FMUL R12, R5.reuse, R12 ;  /* 0x0000000c050c7220 */ /* 0x040fe20000400000 */
[C---:B------:R-:W-:Y:S01]  /*0960*/  FMUL R29, R5.reuse, R29 ;  /* 0x0000001d051d7220 */ /* 0x040fe20000400000 */
[----:B------:R-:W-:Y:S01]  /*0970*/  FMUL R26, R5, R26 ;  /* 0x0000001a051a7220 */ /* 0x000fe20000400000 */
[----:B------:R-:W-:Y:S01]  /*0980*/  LEA.HI R15, R9, UR4, RZ, 0x1e ;  /* 0x00000004090f7c11 */ /* 0x000fe2000f8ff0ff */
[C---:B------:R-:W-:Y:S01]  /*0990*/  FMUL R11, R5.reuse, R11 ;  /* 0x0000000b050b7220 */ /* 0x040fe20000400000 */
[C---:B------:R-:W-:Y:S01]  /*09a0*/  FMUL R10, R5.reuse, R10 ;  /* 0x0000000a050a7220 */ /* 0x040fe20000400000 */
[C---:B------:R-:W-:Y:S01]  /*09b0*/  FMUL R7, R5.reuse, R7 ;  /* 0x0000000705077220 */ /* 0x040fe20000400000 */
[C---:B------:R-:W-:Y:S01]  /*09c0*/  FMUL R28, R5.reuse, R28 ;  /* 0x0000001c051c7220 */ /* 0x040fe20000400000 */
[C---:B------:R-:W-:Y:S01]  /*09d0*/  FMUL R8, R5.reuse, R8 ;  /* 0x0000000805087220 */ /* 0x040fe20000400000 */
[C---:B------:R-:W-:Y:S01]  /*09e0*/  FMUL R22, R5.reuse, R22 ;  /* 0x0000001605167220 */ /* 0x040fe20000400000 */
[C---:B------:R-:W-:Y:S01]  /*09f0*/  FMUL R14, R5.reuse, R14 ;  /* 0x0000000e050e7220 */ /* 0x040fe20000400000 */
[C---:B------:R-:W-:Y:S01]  /*0a00*/  FMUL R18, R5.reuse, R18 ;  /* 0x0000001205127220 */ /* 0x040fe20000400000 */
[----:B------:R-:W-:Y:S01]  /*0a10*/  FMUL R17, R5, R17 ;  /* 0x0000001105117220 */ /* 0x000fe20000400000 */
[-CC-:B------:R-:W-:Y:S01]  /*0a20*/  FFMA R20, R20, R16.reuse, R13.reuse ;  /* 0x0000001014147223 */ /* 0x180fe2000000000d */
[----:B------:R-:W-:Y:S01]  /*0a30*/  FSETP.GEU.AND P3, PT, R24, RZ, PT ;  /* 0x000000ff1800720b */ /* 0x000fe20003f6e000 */
[-CC-:B------:R-:W-:Y:S01]  /*0a40*/  FFMA R26, R26, R16.reuse, R13.reuse ;  /* 0x000000101a1a7223 */ /* 0x180fe2000000000d */
[-CC-:B------:R-:W-:Y:S01]  /*0a50*/  FFMA R29, R29, R16.reuse, R13.reuse ;  /* 0x000000101d1d7223 */ /* 0x180fe2000000000d */
[----:B------:R-:W-:Y:S01]  /*0a60*/  FFMA R12, R12, R16, R13 ;  /* 0x000000100c0c7223 */ /* 0x000fe2000000000d */
[----:B------:R-:W-:-:S02]  /*0a70*/  FSETP.GEU.AND P1, PT, R27, RZ, PT ;  /* 0x000000ff1b00720b */ /* 0x000fc40003f2e000 */
[----:B------:R-:W-:Y:S01]  /*0a80*/  FSETP.GEU.AND P0, PT, R6, RZ, PT ;  /* 0x000000ff0600720b */ /* 0x000fe20003f0e000 */
[----:B------:R-:W-:Y:S02]  /*0a90*/  IMAD R15, R9, 0x4, R15 ;  /* 0x00000004090f7824 */ /* 0x000fe400078e020f */
[-CC-:B------:R-:W-:Y:S01]  /*0aa0*/  FFMA R8, R8, R16.reuse, R13.reuse ;  /* 0x0000001008087223 */ /* 0x180fe2000000000d */
[-CC-:B------:R-:W-:Y:S01]  /*0ab0*/  FFMA R28, R28, R16.reuse, R13.reuse ;  /* 0x000000101c1c7223 */ /* 0x180fe2000000000d */
[-CC-:B------:R-:W-:Y:S01]  /*0ac0*/  FFMA R7, R7, R16.reuse, R13.reuse ;  /* 0x0000001007077223 */ /* 0x180fe2000000000d */
[-CC-:B------:R-:W-:Y:S01]  /*0ad0*/  FFMA R10, R10, R16.reuse, R13.reuse ;  /* 0x000000100a0a7223 */ /* 0x180fe2000000000d */
[-CC-:B------:R-:W-:Y:S01]  /*0ae0*/  FFMA R11, R11, R16.reuse, R13.reuse ;  /* 0x000000100b0b7223 */ /* 0x180fe2000000000d */
[-CC-:B------:R-:W-:Y:S01]  /*0af0*/  FFMA R22, R22, R16.reuse, R13.reuse ;  /* 0x0000001016167223 */ /* 0x180fe2000000000d */
[-CC-:B------:R-:W-:Y:S01]  /*0b00*/  FFMA R14, R14, R16.reuse, R13.reuse ;  /* 0x000000100e0e7223 */ /* 0x180fe2000000000d */
[-CC-:B------:R-:W-:Y:S01]  /*0b10*/  FFMA R18, R18, R16.reuse, R13.reuse ;  /* 0x0000001012127223 */ /* 0x180fe2000000000d */
[----:B------:R-:W-:Y:S01]  /*0b20*/  FFMA R17, R17, R16, R13 ;  /* 0x0000001011117223 */ /* 0x000fe2000000000d */
[----:B------:R-:W-:Y:S01]  /*0b30*/  FSEL R24, R24, RZ, P3 ;  /* 0x000000ff18187208 */ /* 0x000fe20001800000 */
[----:B------:R-:W-:Y:S01]  /*0b40*/  BAR.SYNC.DEFER_BLOCKING 0x0 ;  /* 0x0000000000007b1d */ /* 0x000fe20000010000 */
[----:B------:R-:W-:-:S02]  /*0b50*/  FSETP.GEU.AND P4, PT, R20, RZ, PT ;  /* 0x000000ff1400720b */ /* 0x000fc40003f8e000 */
[----:B------:R-:W-:Y:S02]  /*0b60*/  FSEL R16, R27, RZ, P1 ;  /* 0x000000ff1b107208 */ /* 0x000fe40000800000 */
[----:B------:R-:W-:Y:S02]  /*0b70*/  FSEL R6, R6, RZ, P0 ;  /* 0x000000ff06067208 */ /* 0x000fe40000000000 */
[----:B------:R-:W-:Y:S02]  /*0b80*/  FSETP.GEU.AND P2, PT, R26, RZ, PT ;  /* 0x000000ff1a00720b */ /* 0x000fe40003f4e000 */
[----:B------:R-:W-:Y:S02]  /*0b90*/  FSETP.GEU.AND P1, PT, R29, RZ, PT ;  /* 0x000000ff1d00720b */ /* 0x000fe40003f2e000 */
[----:B------:R-:W-:Y:S02]  /*0ba0*/  FSETP.GEU.AND P0, PT, R12, RZ, PT ;  /* 0x000000ff0c00720b */ /* 0x000fe40003f0e000 */
[----:B------:R-:W-:-:S02]  /*0bb0*/  FSEL R20, R20, RZ, P4 ;  /* 0x000000ff14147208 */ /* 0x000fc40002000000 */
[----:B------:R-:W-:Y:S02]  /*0bc0*/  FSEL R26, R26, RZ, P2 ;  /* 0x000000ff1a1a7208 */ /* 0x000fe40001000000 */
[----:B------:R-:W-:Y:S02]  /*0bd0*/  FSEL R12, R12, RZ, P0 ;  /* 0x000000ff0c0c7208 */ /* 0x000fe40000000000 */
[----:B------:R-:W-:Y:S02]  /*0be0*/  FSETP.GEU.AND P3, PT, R7, RZ, PT ;  /* 0x000000ff0700720b */ /* 0x000fe40003f6e000 */
[----:B------:R-:W-:Y:S01]  /*0bf0*/  FSETP.GEU.AND P2, PT, R10, RZ, PT ;  /* 0x000000ff0a00720b */ /* 0x000fe20003f4e000 */
[----:B------:R0:W-:Y:S01]  /*0c00*/  STS [R15+0x8], R24 ;  /* 0x000008180f007388 */ /* 0x0001e20000000800 */
[----:B------:R-:W-:Y:S02]  /*0c10*/  FSETP.GEU.AND P0, PT, R18, RZ, PT ;  /* 0x000000ff1200720b */ /* 0x000fe40003f0e000 */
[----:B------:R-:W-:Y:S01]  /*0c20*/  FSEL R10, R10, RZ, P2 ;  /* 0x000000ff0a0a7208 */ /* 0x000fe20001000000 */
[----:B------:R1:W-:Y:S01]  /*0c30*/  STS [R15+0x4], R20 ;  /* 0x000004140f007388 */ /* 0x0003e20000000800 */
[----:B0-----:R-:W-:-:S02]  /*0c40*/  FSEL R24, R29, RZ, P1 ;  /* 0x000000ff1d187208 */ /* 0x001fc40000800000 */
[C---:B------:R-:W-:Y:S01]  /*0c50*/  FSETP.GEU.AND P1, PT, R14.reuse, RZ, PT ;  /* 0x000000ff0e00720b */ /* 0x040fe20003f2e000 */
[----:B------:R0:W-:Y:S01]  /*0c60*/  STS [R15+0x10], R16 ;  /* 0x000010100f007388 */ /* 0x0001e20000000800 */
[----:B-1----:R-:W-:Y:S02]  /*0c70*/  FSEL R20, R7, RZ, P3 ;  /* 0x000000ff07147208 */ /* 0x002fe40001800000 */
[----:B------:R-:W-:Y:S02]  /*0c80*/  FSEL R14, R14, RZ, P1 ;  /* 0x000000ff0e0e7208 */ /* 0x000fe40000800000 */
[----:B------:R-:W-:Y:S02]  /*0c90*/  FSETP.GEU.AND P4, PT, R28, RZ, PT ;  /* 0x000000ff1c00720b */ /* 0x000fe40003f8e000 */
[----:B------:R-:W-:Y:S02]  /*0ca0*/  FSETP.GEU.AND P3, PT, R11, RZ, PT ;  /* 0x000000ff0b00720b */ /* 0x000fe40003f6e000 */
[----:B------:R-:W-:-:S02]  /*0cb0*/  FSETP.GEU.AND P2, PT, R22, RZ, PT ;  /* 0x000000ff1600720b */ /* 0x000fc40003f4e000 */
[----:B0-----:R-:W-:Y:S02]  /*0cc0*/  FSEL R16, R18, RZ, P0 ;  /* 0x000000ff12107208 */ /* 0x001fe40000000000 */
[----:B------:R-:W-:Y:S02]  /*0cd0*/  FSETP.GEU.AND P1, PT, R8, RZ, PT ;  /* 0x000000ff0800720b */ /* 0x000fe40003f2e000 */
[----:B------:R-:W-:Y:S01]  /*0ce0*/  FSETP.GEU.AND P0, PT, R17, RZ, PT ;  /* 0x000000ff1100720b */ /* 0x000fe20003f0e000 */
[----:B------:R0:W-:Y:S01]  /*0cf0*/  STS [R15+0x14], R6 ;  /* 0x000014060f007388 */ /* 0x0001e20000000800 */
[----:B------:R-:W-:Y:S01]  /*0d00*/  FSEL R28, R28, RZ, P4 ;  /* 0x000000ff1c1c7208 */ /* 0x000fe20002000000 */
[----:B------:R-:W-:Y:S01]  /*0d10*/  IMAD.SHL.U32 R5, R4, 0x4, RZ ;  /* 0x0000000404057824 */ /* 0x000fe200078e00ff */
[----:B------:R-:W-:Y:S01]  /*0d20*/  FSEL R22, R22, RZ, P2 ;  /* 0x000000ff16167208 */ /* 0x000fe20001000000 */
[----:B------:R1:W-:Y:S01]  /*0d30*/  STS [R15+0x28], R12 ;  /* 0x0000280c0f007388 */ /* 0x0003e20000000800 */
[----:B------:R-:W-:-:S02]  /*0d40*/  FSEL R8, R8, RZ, P1 ;  /* 0x000000ff08087208 */ /* 0x000fc40000800000 */
[----:B0-----:R-:W-:Y:S02]  /*0d50*/  FSEL R6, R11, RZ, P3 ;  /* 0x000000ff0b067208 */ /* 0x001fe40001800000 */
[----:B-1----:R-:W-:Y:S01]  /*0d60*/  FSEL R12, R17, RZ, P0 ;  /* 0x000000ff110c7208 */ /* 0x002fe20000000000 */
[----:B------:R-:W-:Y:S01]  /*0d70*/  STS [R15+0xc], R26 ;  /* 0x00000c1a0f007388 */ /* 0x000fe20000000800 */
[----:B------:R-:W-:-:S03]  /*0d80*/  LOP3.LUT R18, R5, 0x3fc, RZ, 0xc0, !PT ;  /* 0x000003fc05127812 */ /* 0x000fc600078ec0ff */
[----:B------:R-:W-:Y:S04]  /*0d90*/  STS [R15+0x18], R28 ;  /* 0x0000181c0f007388 */ /* 0x000fe80000000800 */
[----:B------:R-:W-:Y:S04]  /*0da0*/  STS [R15+0x1c], R20 ;  /* 0x00001c140f007388 */ /* 0x000fe80000000800 */
[----:B------:R-:W-:Y:S04]  /*0db0*/  STS [R15+0x20], R10 ;  /* 0x0000200a0f007388 */ /* 0x000fe80000000800 */
[----:B------:R-:W-:Y:S04]  /*0dc0*/  STS [R15+0x24], R24 ;  /* 0x000024180f007388 */ /* 0x000fe80000000800 */
[----:B------:R-:W-:Y:S04]  /*0dd0*/  STS [R15+0x2c], R6 ;  /* 0x00002c060f007388 */ /* 0x000fe80000000800 */
[----:B------:R0:W-:Y:S04]  /*0de0*/  STS [R15+0x38], R16 ;  /* 0x000038100f007388 */ /* 0x0001e80000000800 */
[----:B------:R-:W-:Y:S04]  /*0df0*/  STS [R15+0x34], R14 ;  /* 0x0000340e0f007388 */ /* 0x000fe80000000800 */
[----:B------:R1:W-:Y:S04]  /*0e00*/  STS [R15+0x30], R22 ;  /* 0x000030160f007388 */ /* 0x0003e80000000800 */
[----:B------:R-:W-:Y:S04]  /*0e10*/  STS [R15], R8 ;  /* 0x000000080f007388 */ /* 0x000fe80000000800 */
[----:B------:R-:W-:Y:S01]  /*0e20*/  STS [R15+0x3c], R12 ;  /* 0x00003c0c0f007388 */ /* 0x000fe20000000800 */
[C---:B------:R-:W-:Y:S01]  /*0e30*/  LOP3.LUT R5, R18.reuse, 0x400, RZ, 0xfc, !PT ;  /* 0x0000040012057812 */ /* 0x040fe200078efcff */
[----:B0-----:R-:W0:Y:S01]  /*0e40*/  LDC.64 R16, c[0x0][0x238] ;  /* 0x00008e00ff107b82 */ /* 0x001e220000000a00 */
[----:B------:R-:W-:-:S02]  /*0e50*/  LOP3.LUT R9, R18, 0x800, RZ, 0xfc, !PT ;  /* 0x0000080012097812 */ /* 0x000fc400078efcff */
[----:B------:R-:W-:Y:S02]  /*0e60*/  SHF.R.U32.HI R7, RZ, 0x2, R5 ;  /* 0x00000002ff077819 */ /* 0x000fe40000011605 */
[----:B------:R-:W-:Y:S02]  /*0e70*/  SHF.R.U32.HI R9, RZ, 0x2, R9 ;  /* 0x00000002ff097819 */ /* 0x000fe40000011609 */
[----:B------:R-:W-:Y:S02]  /*0e80*/  LOP3.LUT R4, R4, 0xfc, RZ, 0xc0, !PT ;  /* 0x000000fc04047812 */ /* 0x000fe400078ec0ff */
[----:B------:R-:W-:Y:S02]  /*0e90*/  LOP3.LUT R7, R7, 0x1fc, RZ, 0xc0, !PT ;  /* 0x000001fc07077812 */ /* 0x000fe400078ec0ff */
[----:B------:R-:W-:Y:S01]  /*0ea0*/  LOP3.LUT R9, R9, 0x2fc, RZ, 0xc0, !PT ;  /* 0x000002fc09097812 */ /* 0x000fe200078ec0ff */
[----:B------:R-:W-:Y:S02]  /*0eb0*/  VIADD R5, R4, UR4 ;  /* 0x0000000404057c36 */ /* 0x000fe40008000000 */
[----:B------:R-:W-:-:S02]  /*0ec0*/  VIADD R7, R7, UR4 ;  /* 0x0000000407077c36 */ /* 0x000fc40008000000 */
[----:B------:R-:W-:Y:S02]  /*0ed0*/  VIADD R9, R9, UR4 ;  /* 0x0000000409097c36 */ /* 0x000fe40008000000 */
[C---:B------:R-:W-:Y:S01]  /*0ee0*/  IMAD R19, R18.reuse, 0x4, R5 ;  /* 0x0000000412137824 */ /* 0x040fe200078e0205 */
[----:B------:R-:W-:Y:S01]  /*0ef0*/  BAR.SYNC.DEFER_BLOCKING 0x0 ;  /* 0x0000000000007b1d */ /* 0x000fe20000010000 */
[C---:B------:R-:W-:Y:S02]  /*0f00*/  IMAD R20, R18.reuse, 0x4, R7 ;  /* 0x0000000412147824 */ /* 0x040fe400078e0207 */
[----:B-1----:R-:W-:-:S03]  /*0f10*/  IMAD R22, R18, 0x4, R9 ;  /* 0x0000000412167824 */ /* 0x002fc600078e0209 */
[----:B------:R-:W-:Y:S04]  /*0f20*/  LDS R4, [R19] ;  /* 0x0000000013047984 */ /* 0x000fe80000000800 */
[----:B------:R-:W-:Y:S04]  /*0f30*/  LDS R5, [R19+0x4] ;  /* 0x0000040013057984 */ /* 0x000fe80000000800 */
[----:B------:R-:W-:Y:S04]  /*0f40*/  LDS R6, [R19+0x8] ;  /* 0x0000080013067984 */ /* 0x000fe80000000800 */
[----:B------:R1:W2:Y:S04]  /*0f50*/  LDS R7, [R19+0xc] ;  /* 0x00000c0013077984 */ /* 0x0002a80000000800 */
[----:B------:R-:W-:Y:S04]  /*0f60*/  LDS R8, [R20+0x1000] ;  /* 0x0010000014087984 */ /* 0x000fe80000000800 */
[----:B------:R-:W-:Y:S04]  /*0f70*/  LDS R9, [R20+0x1004] ;  /* 0x0010040014097984 */ /* 0x000fe80000000800 */
[----:B------:R-:W-:Y:S04]  /*0f80*/  LDS R10, [R20+0x1008] ;  /* 0x00100800140a7984 */ /* 0x000fe80000000800 */
[----:B------:R0:W3:Y:S04]  /*0f90*/  LDS R11, [R20+0x100c] ;  /* 0x00100c00140b7984 */ /* 0x0000e80000000800 */
[----:B------:R-:W-:Y:S04]  /*0fa0*/  LDS R12, [R22+0x2000] ;  /* 0x00200000160c7984 */ /* 0x000fe80000000800 */
[----:B------:R-:W-:Y:S04]  /*0fb0*/  LDS R13, [R22+0x2004] ;  /* 0x00200400160d7984 */ /* 0x000fe80000000800 */
[----:B------:R-:W-:Y:S04]  /*0fc0*/  LDS R14, [R22+0x2008] ;  /* 0x00200800160e7984 */ /* 0x000fe80000000800 */
[----:B------:R4:W5:Y:S01]  /*0fd0*/  LDS R15, [R22+0x200c] ;  /* 0x00200c00160f7984 */ /* 0x0009620000000800 */
[----:B-1----:R-:W-:-:S02]  /*0fe0*/  PRMT R19, R3, 0x6540, R2 ;  /* 0x0000654003137816 */ /* 0x002fc40000000002 */
[----:B------:R-:W-:Y:S02]  /*0ff0*/  ISETP.GE.AND P0, PT, R0, 0x400, PT ;  /* 0x000004000000780c */ /* 0x000fe40003f06270 */
[C---:B------:R-:W-:Y:S02]  /*1000*/  LOP3.LUT R23, R19.reuse, 0x40, RZ, 0xfc, !PT ;  /* 0x0000004013177812 */ /* 0x040fe400078efcff */
[C---:B------:R-:W-:Y:S02]  /*1010*/  LOP3.LUT R21, R19.reuse, 0x80, RZ, 0xfc, !PT ;  /* 0x0000008013157812 */ /* 0x040fe400078efcff */
[C---:B------:R-:W-:Y:S02]  /*1020*/  LOP3.LUT R3, R19.reuse, 0xc0, RZ, 0xfc, !PT ;  /* 0x000000c013037812 */ /* 0x040fe400078efcff */
[----:B------:R-:W-:Y:S02]  /*1030*/  ISETP.LT.AND P3, PT, R19, 0x100, !P0 ;  /* 0x000001001300780c */ /* 0x000fe40004761270 */
[----:B------:R-:W-:-:S02]  /*1040*/  LOP3.LUT R2, R18, 0xc00, RZ, 0xfc, !PT ;  /* 0x00000c0012027812 */ /* 0x000fc400078efcff */
[----:B------:R-:W-:Y:S02]  /*1050*/  ISETP.LT.AND P2, PT, R23, 0x100, !P0 ;  /* 0x000001001700780c */ /* 0x000fe40004741270 */
[----:B------:R-:W-:Y:S01]  /*1060*/  ISETP.LT.AND P1, PT, R21, 0x100, !P0 ;  /* 0x000001001500780c */ /* 0x000fe20004721270 */
[--C-:B------:R-:W-:Y:S01]  /*1070*/  IMAD R19, R19, 0x400, R0.reuse ;  /* 0x0000040013137824 */ /* 0x100fe200078e0200 */
[----:B------:R-:W-:Y:S01]  /*1080*/  ISETP.LT.AND P0, PT, R3, 0x100, !P0 ;  /* 0x000001000300780c */ /* 0x000fe20004701270 */
[----:B------:R-:W-:Y:S01]  /*1090*/  IMAD R23, R23, 0x400, R0 ;  /* 0x0000040017177824 */ /* 0x000fe200078e0200 */
[----:B------:R-:W-:Y:S01]  /*10a0*/  SHF.R.U32.HI R2, RZ, 0x2, R2 ;  /* 0x00000002ff027819 */ /* 0x000fe20000011602 */
[----:B------:R-:W-:Y:S02]  /*10b0*/  IMAD R25, R21, 0x400, R0 ;  /* 0x0000040015197824 */ /* 0x000fe400078e0200 */
[----:B0-----:R-:W-:Y:S01]  /*10c0*/  IMAD.WIDE R20, R19, 0x4, R16 ;  /* 0x0000000413147825 */ /* 0x001fe200078e0210 */
[----:B------:R-:W-:-:S03]  /*10d0*/  LOP3.LUT R2, R2, 0x3fc, RZ, 0xc0, !PT ;  /* 0x000003fc02027812 */ /* 0x000fc600078ec0ff */
[--C-:B----4-:R-:W-:Y:S01]  /*10e0*/  IMAD.WIDE R22, R23, 0x4, R16.reuse ;  /* 0x0000000417167825 */ /* 0x110fe200078e0210 */
[----:B--2---:R0:W-:Y:S03]  /*10f0*/  @P3 STG.E.128 desc[UR6][R20.64], R4 ;  /* 0x0000000414003986 */ /* 0x0041e6000c101d06 */
[----:B------:R-:W-:Y:S01]  /*1100*/  IMAD.WIDE R24, R25, 0x4, R16 ;  /* 0x0000000419187825 */ /* 0x000fe200078e0210 */
[----:B---3--:R0:W-:Y:S03]  /*1110*/  @P2 STG.E.128 desc[UR6][R22.64], R8 ;  /* 0x0000000816002986 */ /* 0x0081e6000c101d06 */
[----:B------:R-:W-:Y:S01]  /*1120*/  VIADD R19, R2, UR4 ;  /* 0x0000000402137c36 */ /* 0x000fe20008000000 */
[----:B-----5:R0:W-:Y:S03]  /*1130*/  @P1 STG.E.128 desc[UR6][R24.64], R12 ;  /* 0x0000000c18001986 */ /* 0x0201e6000c101d06 */
[----:B------:R-:W-:Y:S01]  /*1140*/  IMAD R19, R18, 0x4, R19 ;  /* 0x0000000412137824 */ /* 0x000fe200078e0213 */
[----:B0-----:R-:W-:Y:S06]  /*1150*/  @!P0 EXIT ;  /* 0x000000000000894d */ /* 0x001fec0003800000 */
[----:B0-----:R-:W-:Y:S01]  /*1160*/  LDS R4, [R19+0x3000] ;  /* 0x0030000013047984 */ /* 0x001fe20000000800 */
[----:B------:R-:W-:-:S03]  /*1170*/  IMAD R3, R3, 0x400, R0 ;  /* 0x0000040003037824 */ /* 0x000fc600078e0200 */
[----:B------:R-:W-:Y:S01]  /*1180*/  LDS R5, [R19+0x3004] ;  /* 0x0030040013057984 */ /* 0x000fe20000000800 */
[----:B------:R-:W-:-:S03]  /*1190*/  IMAD.WIDE R16, R3, 0x4, R16 ;  /* 0x0000000403107825 */ /* 0x000fc600078e0210 */
[----:B------:R-:W-:Y:S04]  /*11a0*/  LDS R6, [R19+0x3008] ;  /* 0x0030080013067984 */ /* 0x000fe80000000800 */
[----:B------:R-:W0:Y:S04]  /*11b0*/  LDS R7, [R19+0x300c] ;  /* 0x00300c0013077984 */ /* 0x000e280000000800 */
[----:B0-----:R-:W-:Y:S01]  /*11c0*/  STG.E.128 desc[UR6][R16.64], R4 ;  /* 0x0000000410007986 */ /* 0x001fe2000c101d06 */
[----:B------:R-:W-:Y:S05]  /*11d0*/  EXIT ;  /* 0x000000000000794d */ /* 0x000fea0003800000 */
.L_x_0:
[----:B------:R-:W-:-:S00]  /*11e0*/  BRA `(.L_x_0) ;  /* 0xfffffffc00fc7947 */ /* 0x000fc0000383ffff */
[----:B------:R-:W-:-:S00]  /*11f0*/  NOP ;  /* 0x0000000000007918 */ /* 0x000fc00000000000 */
        /* <DEDUP_REMOVED lines=8> */
.L_x_1:


//--------------------- .nv.global.init           --------------------------
	.section	.nv.global.init,"aw",@progbits
.nv.global.init:
	.type		_$_str,@object
	.size		_$_str,(_$_str_$_2 - _$_str)
_$_str:
        /*0000*/ 	.byte	0x5f, 0x5f, 0x43, 0x55, 0x44, 0x41, 0x5f, 0x46, 0x54, 0x5a, 0x00
	.type		_$_str_$_2,@object
	.size		_$_str_$_2,(.L_1 - _$_str_$_2)
_$_str_$_2:
        /*000b*/ 	.byte	0x5f, 0x5f, 0x43, 0x55, 0x44, 0x41, 0x5f, 0x50, 0x52, 0x45, 0x43, 0x5f, 0x53, 0x51, 0x52, 0x54
        /*001b*/ 	.byte	0x00
.L_1:


//--------------------- .nv.shared.triton_poi_fused__native_batch_norm_legit_no_training_relu_9 --------------------------
	.section	.nv.shared.triton_poi_fused__native_batch_norm_legit_no_training_relu_9,"aw",@nobits
	.sectionflags	@""
	.align	16
	.zero		1024


//--------------------- .nv.constant0.triton_poi_fused__native_batch_norm_legit_no_training_relu_9 --------------------------
	.section	.nv.constant0.triton_poi_fused__native_batch_norm_legit_no_training_relu_9,"a",@progbits
	.sectionflags	@""
	.align	4
.nv.constant0.triton_poi_fused__native_batch_norm_legit_no_training_relu_9:
	.zero		584
